//
// Generated by NVIDIA NVVM Compiler
//
// Compiler Build ID: CL-36424714
// Cuda compilation tools, release 13.0, V13.0.88
// Based on NVVM 20.0.0
//

.version 9.0
.target sm_100
.address_size 64

	// .globl	_Z5MyAbsv
.extern .func  (.param .b32 func_retval0) vprintf
(
	.param .b64 vprintf_param_0,
	.param .b64 vprintf_param_1
)
;
.global .align 1 .b8 $str[16] = {72, 101, 108, 108, 111, 32, 116, 104, 101, 32, 119, 111, 114, 108, 100};
.global .align 1 .b8 $str$1[10] = {37, 102, 32, 45, 62, 32, 37, 102, 10};

.visible .entry _Z5MyAbsv()
{
	.local .align 16 .b8 	__local_depot0[16];
	.reg .b64 	%SP;
	.reg .b64 	%SPL;
	.reg .b32 	%r<5>;
	.reg .b64 	%rd<7>;
	.reg .b64 	%fd<3>;

	mov.u64 	%SPL, __local_depot0;
	cvta.local.u64 	%SP, %SPL;
	add.u64 	%rd1, %SP, 0;
	add.u64 	%rd2, %SPL, 0;
	mov.u64 	%rd3, $str;
	cvta.global.u64 	%rd4, %rd3;
	{ // callseq 0, 0
	.param .b64 param0;
	st.param.b64 	[param0], %rd4;
	.param .b64 param1;
	st.param.b64 	[param1], 0;
	.param .b32 retval0;
	call.uni (retval0), 
	vprintf, 
	(
	param0, 
	param1
	);
	ld.param.b32 	%r1, [retval0];
	} // callseq 0
	mov.f64 	%fd1, 0d3FD851EB80000000;
	mov.f64 	%fd2, 0dBFD851EB80000000;
	st.local.v2.f64 	[%rd2], {%fd2, %fd1};
	mov.u64 	%rd5, $str$1;
	cvta.global.u64 	%rd6, %rd5;
	{ // callseq 1, 0
	.param .b64 param0;
	st.param.b64 	[param0], %rd6;
	.param .b64 param1;
	st.param.b64 	[param1], %rd1;
	.param .b32 retval0;
	call.uni (retval0), 
	vprintf, 
	(
	param0, 
	param1
	);
	ld.param.b32 	%r3, [retval0];
	} // callseq 1
	ret;

}


// ===== COMPILED SASS (sm_100) =====

	.target	sm_100

	.elftype	@"ET_EXEC"


//--------------------- .note.nv.tkinfo           --------------------------
	.section	.note.nv.tkinfo,"",@"SHT_NOTE"
	.sectionflags	@"SHF_NOTE_NV_TKINFO"
	.tkinfo
        /*0018*/ 	.word	0x00000002
        /*0030*/ 	.string	""
        /*0030*/ 	.string	"ptxas"
        /*0030*/ 	.string	"Cuda compilation tools, release 13.0, V13.0.88"
        /*0030*/ 	.string	"Build cuda_13.0.r13.0/compiler.36424714_0"
        /*0030*/ 	.string	"-arch sm_100 -m 64 "



//--------------------- .note.nv.cuinfo           --------------------------
	.section	.note.nv.cuinfo,"",@"SHT_NOTE"
	.sectionflags	@"SHF_NOTE_NV_CUINFO"
        /*0018*/ 	.short	0x0002
        /*001a*/ 	.short	0x0064
        /*001c*/ 	.short	0x0082
	.zero		2


//--------------------- .nv.info                  --------------------------
	.section	.nv.info,"",@"SHT_CUDA_INFO"
	.align	4


	//----- nvinfo : EIATTR_REGCOUNT
	.align		4
        /*0000*/ 	.byte	0x04, 0x2f
        /*0002*/ 	.short	(.L_3 - .L_2)
	.align		4
.L_2:
        /*0004*/ 	.word	index@(_Z5MyAbsv)
        /*0008*/ 	.word	0x00000018


	//----- nvinfo : EIATTR_FRAME_SIZE
	.align		4
.L_3:
        /*000c*/ 	.byte	0x04, 0x11
        /*000e*/ 	.short	(.L_5 - .L_4)
	.align		4
.L_4:
        /*0010*/ 	.word	index@(_Z5MyAbsv)
        /*0014*/ 	.word	0x00000010


	//----- nvinfo : EIATTR_MIN_STACK_SIZE
	.align		4
.L_5:
        /*0018*/ 	.byte	0x04, 0x12
        /*001a*/ 	.short	(.L_7 - .L_6)
	.align		4
.L_6:
        /*001c*/ 	.word	index@(_Z5MyAbsv)
        /*0020*/ 	.word	0x00000010
.L_7:


//--------------------- .nv.compat                --------------------------
	.section	.nv.compat,"",@"SHT_CUDA_COMPAT_INFO"
	.align	4
        /*0000*/ 	.byte	0x02, 0x09, 0x00, 0x00, 0x02, 0x02, 0x01, 0x00, 0x02, 0x05, 0x05, 0x00, 0x03, 0x07, 0x01, 0x01
        /*0010*/ 	.byte	0x02, 0x03, 0x00, 0x00, 0x02, 0x06, 0x01, 0x00, 0x04, 0x0b, 0x08, 0x00, 0x09, 0x00, 0x00, 0x00
        /*0020*/ 	.byte	0x00, 0x00, 0x00, 0x00


//--------------------- .nv.info._Z5MyAbsv        --------------------------
	.section	.nv.info._Z5MyAbsv,"",@"SHT_CUDA_INFO"
	.sectionflags	@""
	.align	4


	//----- nvinfo : EIATTR_CUDA_API_VERSION
	.align		4
        /*0000*/ 	.byte	0x04, 0x37
        /*0002*/ 	.short	(.L_9 - .L_8)
.L_8:
        /*0004*/ 	.word	0x00000082


	//----- nvinfo : EIATTR_SPARSE_MMA_MASK
	.align		4
.L_9:
        /*0008*/ 	.byte	0x03, 0x50
        /*000a*/ 	.short	0x0000


	//----- nvinfo : EIATTR_MAXREG_COUNT
	.align		4
        /*000c*/ 	.byte	0x03, 0x1b
        /*000e*/ 	.short	0x00ff


	//----- nvinfo : EIATTR_EXTERNS
	.align		4
        /*0010*/ 	.byte	0x04, 0x0f
        /*0012*/ 	.short	(.L_11 - .L_10)


	//   ....[0]....
	.align		4
.L_10:
        /*0014*/ 	.word	index@(vprintf)


	//----- nvinfo : EIATTR_MERCURY_ISA_VERSION
	.align		4
.L_11:
        /*0018*/ 	.byte	0x03, 0x5f
        /*001a*/ 	.short	0x0101


	//----- nvinfo : EIATTR_VRC_CTA_INIT_COUNT
	.align		4
        /*001c*/ 	.byte	0x02, 0x4a
	.zero		1
	.zero		1


	//----- nvinfo : EIATTR_SYSCALL_OFFSETS
	.align		4
        /*0020*/ 	.byte	0x04, 0x46
        /*0022*/ 	.short	(.L_13 - .L_12)


	//   ....[0]....
.L_12:
        /*0024*/ 	.word	0x000000d0


	//   ....[1]....
        /*0028*/ 	.word	0x000001a0


	//----- nvinfo : EIATTR_EXIT_INSTR_OFFSETS
	.align		4
.L_13:
        /*002c*/ 	.byte	0x04, 0x1c
        /*002e*/ 	.short	(.L_15 - .L_14)


	//   ....[0]....
.L_14:
        /*0030*/ 	.word	0x000001b0


	//----- nvinfo : EIATTR_SW_WAR
	.align		4
.L_15:
        /*0034*/ 	.byte	0x04, 0x36
        /*0036*/ 	.short	(.L_17 - .L_16)
.L_16:
        /*0038*/ 	.word	0x00000008
.L_17:


//--------------------- .nv.callgraph             --------------------------
	.section	.nv.callgraph,"",@"SHT_CUDA_CALLGRAPH"
	.align	4
	.sectionentsize	8
	.align		4
        /*0000*/ 	.word	0x00000000
	.align		4
        /*0004*/ 	.word	0xffffffff
	.align		4
        /*0008*/ 	.word	index@(_Z5MyAbsv)
	.align		4
        /*000c*/ 	.word	index@(vprintf)
	.align		4
        /*0010*/ 	.word	0x00000000
	.align		4
        /*0014*/ 	.word	0xfffffffe
	.align		4
        /*0018*/ 	.word	0x00000000
	.align		4
        /*001c*/ 	.word	0xfffffffd
	.align		4
        /*0020*/ 	.word	0x00000000
	.align		4
        /*0024*/ 	.word	0xfffffffc


//--------------------- .nv.constant4             --------------------------
	.section	.nv.constant4,"a",@progbits
	.align	8
	.align		8
.nv.constant4:
        /*0000*/ 	.dword	vprintf
	.align		8
        /*0008*/ 	.dword	$str
	.align		8
        /*0010*/ 	.dword	$str$1


//--------------------- .text._Z5MyAbsv           --------------------------
	.section	.text._Z5MyAbsv,"ax",@progbits
	.align	128
        .global         _Z5MyAbsv
        .type           _Z5MyAbsv,@function
        .size           _Z5MyAbsv,(.L_x_3 - _Z5MyAbsv)
        .other          _Z5MyAbsv,@"STO_CUDA_ENTRY STV_DEFAULT"
_Z5MyAbsv:
.text._Z5MyAbsv:
[----:B------:R-:W0:Y:S01]  /*0000*/  LDC R1, c[0x0][0x37c] ;  /* 0x0000df00ff017b82 */ /* 0x000e220000000800 */
[----:B------:R-:W-:Y:S01]  /*0010*/  MOV R2, 0x0 ;  /* 0x0000000000027802 */ /* 0x000fe20000000f00 */
[----:B------:R-:W1:Y:S01]  /*0020*/  LDCU UR4, c[0x0][0x2f8] ;  /* 0x00005f00ff0477ac */ /* 0x000e620008000800 */
[----:B0-----:R-:W-:Y:S01]  /*0030*/  VIADD R1, R1, 0xfffffff0 ;  /* 0xfffffff001017836 */ /* 0x001fe20000000000 */
[----:B------:R-:W-:-:S04]  /*0040*/  CS2R R6, SRZ ;  /* 0x0000000000067805 */ /* 0x000fc8000001ff00 */
[----:B------:R0:W2:Y:S01]  /*0050*/  LDC.64 R8, c[0x4][R2] ;  /* 0x0100000002087b82 */ /* 0x0000a20000000a00 */
[----:B------:R-:W3:Y:S01]  /*0060*/  LDCU.64 UR6, c[0x4][0x8] ;  /* 0x01000100ff0677ac */ /* 0x000ee20008000a00 */
[----:B------:R-:W4:Y:S01]  /*0070*/  LDCU UR5, c[0x0][0x2fc] ;  /* 0x00005f80ff0577ac */ /* 0x000f220008000800 */
[----:B-1----:R-:W-:Y:S01]  /*0080*/  IADD3 R16, P0, PT, R1, UR4, RZ ;  /* 0x0000000401107c10 */ /* 0x002fe2000ff1e0ff */
[----:B---3--:R-:W-:Y:S01]  /*0090*/  IMAD.U32 R4, RZ, RZ, UR6 ;  /* 0x00000006ff047e24 */ /* 0x008fe2000f8e00ff */
[----:B------:R-:W-:-:S03]  /*00a0*/  MOV R5, UR7 ;  /* 0x0000000700057c02 */ /* 0x000fc60008000f00 */
[----:B0---4-:R-:W-:-:S08]  /*00b0*/  IMAD.X R17, RZ, RZ, UR5, P0 ;  /* 0x00000005ff117e24 */ /* 0x011fd000080e06ff */
[----:B------:R-:W-:-:S07]  /*00c0*/  LEPC R20, `(.L_x_0) ;  /* 0x000000001014794e */ /* 0x000fce0000000000 */
[----:B--2---:R-:W-:Y:S05]  /*00d0*/  CALL.ABS.NOINC R8 ;  /* 0x0000000008007343 */ /* 0x004fea0003c00000 */
.L_x_0:
[----:B------:R-:W-:Y:S02]  /*00e0*/  HFMA2 R9, -RZ, RZ, -1.9609375, 47.34375 ;  /* 0xbfd851ebff097431 */ /* 0x000fe400000001ff */
[----:B------:R-:W-:Y:S01]  /*00f0*/  IMAD.MOV.U32 R8, RZ, RZ, -0x80000000 ;  /* 0x80000000ff087424 */ /* 0x000fe200078e00ff */
[----:B------:R-:W-:Y:S01]  /*0100*/  MOV R11, 0x3fd851eb ;  /* 0x3fd851eb000b7802 */ /* 0x000fe20000000f00 */
[----:B------:R-:W-:Y:S01]  /*0110*/  IMAD.MOV.U32 R10, RZ, RZ, -0x80000000 ;  /* 0x80000000ff0a7424 */ /* 0x000fe200078e00ff */
[----:B------:R-:W0:Y:S01]  /*0120*/  LDC.64 R2, c[0x4][R2] ;  /* 0x0100000002027b82 */ /* 0x000e220000000a00 */
[----:B------:R-:W1:Y:S01]  /*0130*/  LDCU.64 UR4, c[0x4][0x10] ;  /* 0x01000200ff0477ac */ /* 0x000e620008000a00 */
[----:B------:R-:W-:Y:S01]  /*0140*/  IMAD.MOV.U32 R6, RZ, RZ, R16 ;  /* 0x000000ffff067224 */ /* 0x000fe200078e0010 */
[----:B------:R-:W-:Y:S01]  /*0150*/  MOV R7, R17 ;  /* 0x0000001100077202 */ /* 0x000fe20000000f00 */
[----:B------:R2:W-:Y:S01]  /*0160*/  STL.128 [R1], R8 ;  /* 0x0000000801007387 */ /* 0x0005e20000100c00 */
[----:B-1----:R-:W-:Y:S01]  /*0170*/  IMAD.U32 R4, RZ, RZ, UR4 ;  /* 0x00000004ff047e24 */ /* 0x002fe2000f8e00ff */
[----:B--2---:R-:W-:-:S07]  /*0180*/  MOV R5, UR5 ;  /* 0x0000000500057c02 */ /* 0x004fce0008000f00 */
[----:B------:R-:W-:-:S07]  /*0190*/  LEPC R20, `(.L_x_1) ;  /* 0x000000001014794e */ /* 0x000fce0000000000 */
[----:B0-----:R-:W-:Y:S05]  /*01a0*/  CALL.ABS.NOINC R2 ;  /* 0x0000000002007343 */ /* 0x001fea0003c00000 */
.L_x_1:
[----:B------:R-:W-:Y:S05]  /*01b0*/  EXIT ;  /* 0x000000000000794d */ /* 0x000fea0003800000 */
.L_x_2:
[----:B------:R-:W-:-:S00]  /*01c0*/  BRA `(.L_x_2) ;  /* 0xfffffffc00fc7947 */ /* 0x000fc0000383ffff */
[----:B------:R-:W-:-:S00]  /*01d0*/  NOP ;  /* 0x0000000000007918 */ /* 0x000fc00000000000 */
        /* <DEDUP_REMOVED lines=10> */
.L_x_3:


//--------------------- .nv.global.init           --------------------------
	.section	.nv.global.init,"aw",@progbits
.nv.global.init:
	.type		$str$1,@object
	.size		$str$1,($str - $str$1)
$str$1:
        /*0000*/ 	.byte	0x25, 0x66, 0x20, 0x2d, 0x3e, 0x20, 0x25, 0x66, 0x0a, 0x00
	.type		$str,@object
	.size		$str,(.L_0 - $str)
$str:
        /*000a*/ 	.byte	0x48, 0x65, 0x6c, 0x6c, 0x6f, 0x20, 0x74, 0x68, 0x65, 0x20, 0x77, 0x6f, 0x72, 0x6c, 0x64, 0x00
.L_0:


//--------------------- .nv.shared.reserved.0     --------------------------
	.section	.nv.shared.reserved.0,"aw",@nobits
	.weak		__nv_reservedSMEM_offset_0_alias
	.size		__nv_reservedSMEM_offset_0_alias, 0, 64
	.other		__nv_reservedSMEM_offset_0_alias,@"STO_CUDA_RESERVED_SHARED STV_DEFAULT"
__nv_reservedSMEM_offset_0_alias:
	.zero		0
	.zero		64


//--------------------- .nv.constant0._Z5MyAbsv   --------------------------
	.section	.nv.constant0._Z5MyAbsv,"a",@progbits
	.sectionflags	@""
	.align	4
.nv.constant0._Z5MyAbsv:
	.zero		896


//--------------------- SYMBOLS --------------------------

	.type		.nv.reservedSmem.offset0,@object
	.size		.nv.reservedSmem.offset0,0x4
	.type		vprintf,@function
